//
// Generated by NVIDIA NVVM Compiler
//
// Compiler Build ID: CL-36424714
// Cuda compilation tools, release 13.0, V13.0.88
// Based on NVVM 20.0.0
//

.version 9.0
.target sm_100
.address_size 64

	// .globl	_Z14cutFrequenciesP6float2iiiim
.const .align 8 .b8 dZero[8];

.visible .entry _Z14cutFrequenciesP6float2iiiim(
	.param .u64 .ptr .align 1 _Z14cutFrequenciesP6float2iiiim_param_0,
	.param .u32 _Z14cutFrequenciesP6float2iiiim_param_1,
	.param .u32 _Z14cutFrequenciesP6float2iiiim_param_2,
	.param .u32 _Z14cutFrequenciesP6float2iiiim_param_3,
	.param .u32 _Z14cutFrequenciesP6float2iiiim_param_4,
	.param .u64 _Z14cutFrequenciesP6float2iiiim_param_5
)
{
	.reg .pred 	%p<5>;
	.reg .b32 	%r<20>;
	.reg .b32 	%f<2>;
	.reg .b64 	%rd<7>;

	ld.param.u64 	%rd1, [_Z14cutFrequenciesP6float2iiiim_param_0];
	ld.param.u32 	%r5, [_Z14cutFrequenciesP6float2iiiim_param_1];
	ld.param.u32 	%r4, [_Z14cutFrequenciesP6float2iiiim_param_2];
	ld.param.u64 	%rd2, [_Z14cutFrequenciesP6float2iiiim_param_5];
	mov.u32 	%r6, %ntid.y;
	mov.u32 	%r7, %ctaid.y;
	mov.u32 	%r8, %tid.y;
	mad.lo.s32 	%r9, %r6, %r7, %r8;
	mov.u32 	%r10, %ntid.x;
	mov.u32 	%r11, %ctaid.x;
	mov.u32 	%r12, %tid.x;
	mad.lo.s32 	%r2, %r10, %r11, %r12;
	setp.ge.s32 	%p1, %r2, %r4;
	setp.ge.s32 	%p2, %r9, %r5;
	or.pred  	%p3, %p1, %p2;
	@%p3 bra 	$L__BB0_3;
	shr.s32 	%r13, %r4, 1;
	shr.u32 	%r14, %r5, 1;
	sub.s32 	%r15, %r9, %r14;
	sub.s32 	%r16, %r2, %r13;
	mul.lo.s32 	%r17, %r15, %r15;
	mad.lo.s32 	%r18, %r16, %r16, %r17;
	cvt.u64.u32 	%rd3, %r18;
	setp.ge.u64 	%p4, %rd2, %rd3;
	@%p4 bra 	$L__BB0_3;
	mad.lo.s32 	%r19, %r4, %r9, %r2;
	cvta.to.global.u64 	%rd4, %rd1;
	mul.wide.s32 	%rd5, %r19, 8;
	add.s64 	%rd6, %rd4, %rd5;
	mov.f32 	%f1, 0f00000000;
	st.global.v2.f32 	[%rd6], {%f1, %f1};
$L__BB0_3:
	ret;

}
	// .globl	_Z8fftShiftP6float2ii
.visible .entry _Z8fftShiftP6float2ii(
	.param .u64 .ptr .align 1 _Z8fftShiftP6float2ii_param_0,
	.param .u32 _Z8fftShiftP6float2ii_param_1,
	.param .u32 _Z8fftShiftP6float2ii_param_2
)
{
	.reg .pred 	%p<5>;
	.reg .b32 	%r<21>;
	.reg .b32 	%f<5>;
	.reg .b64 	%rd<7>;

	ld.param.u64 	%rd1, [_Z8fftShiftP6float2ii_param_0];
	ld.param.u32 	%r5, [_Z8fftShiftP6float2ii_param_1];
	ld.param.u32 	%r4, [_Z8fftShiftP6float2ii_param_2];
	mov.u32 	%r6, %ntid.y;
	mov.u32 	%r7, %ctaid.y;
	mov.u32 	%r8, %tid.y;
	mad.lo.s32 	%r9, %r6, %r7, %r8;
	mov.u32 	%r10, %ntid.x;
	mov.u32 	%r11, %ctaid.x;
	mov.u32 	%r12, %tid.x;
	mad.lo.s32 	%r2, %r10, %r11, %r12;
	shr.s32 	%r13, %r5, 1;
	setp.ge.s32 	%p1, %r2, %r4;
	setp.ge.s32 	%p2, %r9, %r13;
	or.pred  	%p3, %p1, %p2;
	@%p3 bra 	$L__BB1_2;
	cvta.to.global.u64 	%rd2, %rd1;
	shr.s32 	%r14, %r4, 1;
	setp.lt.s32 	%p4, %r2, %r14;
	neg.s32 	%r15, %r14;
	selp.b32 	%r16, %r14, %r15, %p4;
	add.s32 	%r17, %r13, %r9;
	mad.lo.s32 	%r18, %r4, %r9, %r2;
	mul.wide.s32 	%rd3, %r18, 8;
	add.s64 	%rd4, %rd2, %rd3;
	ld.global.v2.f32 	{%f1, %f2}, [%rd4];
	mad.lo.s32 	%r19, %r17, %r4, %r2;
	add.s32 	%r20, %r19, %r16;
	mul.wide.s32 	%rd5, %r20, 8;
	add.s64 	%rd6, %rd2, %rd5;
	ld.global.v2.f32 	{%f3, %f4}, [%rd6];
	st.global.v2.f32 	[%rd4], {%f3, %f4};
	st.global.v2.f32 	[%rd6], {%f1, %f2};
$L__BB1_2:
	ret;

}


// ===== COMPILED SASS (sm_100) =====

	.target	sm_100

	.elftype	@"ET_EXEC"


//--------------------- .note.nv.tkinfo           --------------------------
	.section	.note.nv.tkinfo,"",@"SHT_NOTE"
	.sectionflags	@"SHF_NOTE_NV_TKINFO"
	.tkinfo
        /*0018*/ 	.word	0x00000002
        /*0030*/ 	.string	""
        /*0030*/ 	.string	"ptxas"
        /*0030*/ 	.string	"Cuda compilation tools, release 13.0, V13.0.88"
        /*0030*/ 	.string	"Build cuda_13.0.r13.0/compiler.36424714_0"
        /*0030*/ 	.string	"-arch sm_100 -m 64 "



//--------------------- .note.nv.cuinfo           --------------------------
	.section	.note.nv.cuinfo,"",@"SHT_NOTE"
	.sectionflags	@"SHF_NOTE_NV_CUINFO"
        /*0018*/ 	.short	0x0002
        /*001a*/ 	.short	0x0064
        /*001c*/ 	.short	0x0082
	.zero		2


//--------------------- .nv.info                  --------------------------
	.section	.nv.info,"",@"SHT_CUDA_INFO"
	.align	4


	//----- nvinfo : EIATTR_REGCOUNT
	.align		4
        /*0000*/ 	.byte	0x04, 0x2f
        /*0002*/ 	.short	(.L_2 - .L_1)
	.align		4
.L_1:
        /*0004*/ 	.word	index@(_Z14cutFrequenciesP6float2iiiim)
        /*0008*/ 	.word	0x00000008


	//----- nvinfo : EIATTR_FRAME_SIZE
	.align		4
.L_2:
        /*000c*/ 	.byte	0x04, 0x11
        /*000e*/ 	.short	(.L_4 - .L_3)
	.align		4
.L_3:
        /*0010*/ 	.word	index@(_Z14cutFrequenciesP6float2iiiim)
        /*0014*/ 	.word	0x00000000


	//----- nvinfo : EIATTR_REGCOUNT
	.align		4
.L_4:
        /*0018*/ 	.byte	0x04, 0x2f
        /*001a*/ 	.short	(.L_6 - .L_5)
	.align		4
.L_5:
        /*001c*/ 	.word	index@(_Z8fftShiftP6float2ii)
        /*0020*/ 	.word	0x0000000c


	//----- nvinfo : EIATTR_FRAME_SIZE
	.align		4
.L_6:
        /*0024*/ 	.byte	0x04, 0x11
        /*0026*/ 	.short	(.L_8 - .L_7)
	.align		4
.L_7:
        /*0028*/ 	.word	index@(_Z8fftShiftP6float2ii)
        /*002c*/ 	.word	0x00000000


	//----- nvinfo : EIATTR_MIN_STACK_SIZE
	.align		4
.L_8:
        /*0030*/ 	.byte	0x04, 0x12
        /*0032*/ 	.short	(.L_10 - .L_9)
	.align		4
.L_9:
        /*0034*/ 	.word	index@(_Z8fftShiftP6float2ii)
        /*0038*/ 	.word	0x00000000


	//----- nvinfo : EIATTR_MIN_STACK_SIZE
	.align		4
.L_10:
        /*003c*/ 	.byte	0x04, 0x12
        /*003e*/ 	.short	(.L_12 - .L_11)
	.align		4
.L_11:
        /*0040*/ 	.word	index@(_Z14cutFrequenciesP6float2iiiim)
        /*0044*/ 	.word	0x00000000
.L_12:


//--------------------- .nv.compat                --------------------------
	.section	.nv.compat,"",@"SHT_CUDA_COMPAT_INFO"
	.align	4
        /*0000*/ 	.byte	0x02, 0x09, 0x00, 0x00, 0x02, 0x02, 0x01, 0x00, 0x02, 0x05, 0x05, 0x00, 0x03, 0x07, 0x01, 0x01
        /*0010*/ 	.byte	0x02, 0x03, 0x00, 0x00, 0x02, 0x06, 0x01, 0x00, 0x04, 0x0b, 0x08, 0x00, 0x09, 0x00, 0x00, 0x00
        /*0020*/ 	.byte	0x00, 0x00, 0x00, 0x00


//--------------------- .nv.info._Z8fftShiftP6float2ii --------------------------
	.section	.nv.info._Z8fftShiftP6float2ii,"",@"SHT_CUDA_INFO"
	.sectionflags	@""
	.align	4


	//----- nvinfo : EIATTR_CUDA_API_VERSION
	.align		4
        /*0000*/ 	.byte	0x04, 0x37
        /*0002*/ 	.short	(.L_14 - .L_13)
.L_13:
        /*0004*/ 	.word	0x00000082


	//----- nvinfo : EIATTR_KPARAM_INFO
	.align		4
.L_14:
        /*0008*/ 	.byte	0x04, 0x17
        /*000a*/ 	.short	(.L_16 - .L_15)
.L_15:
        /*000c*/ 	.word	0x00000000
        /*0010*/ 	.short	0x0002
        /*0012*/ 	.short	0x000c
        /*0014*/ 	.byte	0x00, 0xf0, 0x11, 0x00


	//----- nvinfo : EIATTR_KPARAM_INFO
	.align		4
.L_16:
        /*0018*/ 	.byte	0x04, 0x17
        /*001a*/ 	.short	(.L_18 - .L_17)
.L_17:
        /*001c*/ 	.word	0x00000000
        /*0020*/ 	.short	0x0001
        /*0022*/ 	.short	0x0008
        /*0024*/ 	.byte	0x00, 0xf0, 0x11, 0x00


	//----- nvinfo : EIATTR_KPARAM_INFO
	.align		4
.L_18:
        /*0028*/ 	.byte	0x04, 0x17
        /*002a*/ 	.short	(.L_20 - .L_19)
.L_19:
        /*002c*/ 	.word	0x00000000
        /*0030*/ 	.short	0x0000
        /*0032*/ 	.short	0x0000
        /*0034*/ 	.byte	0x00, 0xf5, 0x21, 0x00


	//----- nvinfo : EIATTR_SPARSE_MMA_MASK
	.align		4
.L_20:
        /*0038*/ 	.byte	0x03, 0x50
        /*003a*/ 	.short	0x0000


	//----- nvinfo : EIATTR_MAXREG_COUNT
	.align		4
        /*003c*/ 	.byte	0x03, 0x1b
        /*003e*/ 	.short	0x00ff


	//----- nvinfo : EIATTR_MERCURY_ISA_VERSION
	.align		4
        /*0040*/ 	.byte	0x03, 0x5f
        /*0042*/ 	.short	0x0101


	//----- nvinfo : EIATTR_VRC_CTA_INIT_COUNT
	.align		4
        /*0044*/ 	.byte	0x02, 0x4a
	.zero		1
	.zero		1


	//----- nvinfo : EIATTR_EXIT_INSTR_OFFSETS
	.align		4
        /*0048*/ 	.byte	0x04, 0x1c
        /*004a*/ 	.short	(.L_22 - .L_21)


	//   ....[0]....
.L_21:
        /*004c*/ 	.word	0x000000d0


	//   ....[1]....
        /*0050*/ 	.word	0x000001d0


	//----- nvinfo : EIATTR_CBANK_PARAM_SIZE
	.align		4
.L_22:
        /*0054*/ 	.byte	0x03, 0x19
        /*0056*/ 	.short	0x0010


	//----- nvinfo : EIATTR_PARAM_CBANK
	.align		4
        /*0058*/ 	.byte	0x04, 0x0a
        /*005a*/ 	.short	(.L_24 - .L_23)
	.align		4
.L_23:
        /*005c*/ 	.word	index@(.nv.constant0._Z8fftShiftP6float2ii)
        /*0060*/ 	.short	0x0380
        /*0062*/ 	.short	0x0010


	//----- nvinfo : EIATTR_SW_WAR
	.align		4
.L_24:
        /*0064*/ 	.byte	0x04, 0x36
        /*0066*/ 	.short	(.L_26 - .L_25)
.L_25:
        /*0068*/ 	.word	0x00000008
.L_26:


//--------------------- .nv.info._Z14cutFrequenciesP6float2iiiim --------------------------
	.section	.nv.info._Z14cutFrequenciesP6float2iiiim,"",@"SHT_CUDA_INFO"
	.sectionflags	@""
	.align	4


	//----- nvinfo : EIATTR_CUDA_API_VERSION
	.align		4
        /*0000*/ 	.byte	0x04, 0x37
        /*0002*/ 	.short	(.L_28 - .L_27)
.L_27:
        /*0004*/ 	.word	0x00000082


	//----- nvinfo : EIATTR_KPARAM_INFO
	.align		4
.L_28:
        /*0008*/ 	.byte	0x04, 0x17
        /*000a*/ 	.short	(.L_30 - .L_29)
.L_29:
        /*000c*/ 	.word	0x00000000
        /*0010*/ 	.short	0x0005
        /*0012*/ 	.short	0x0018
        /*0014*/ 	.byte	0x00, 0xf0, 0x21, 0x00


	//----- nvinfo : EIATTR_KPARAM_INFO
	.align		4
.L_30:
        /*0018*/ 	.byte	0x04, 0x17
        /*001a*/ 	.short	(.L_32 - .L_31)
.L_31:
        /*001c*/ 	.word	0x00000000
        /*0020*/ 	.short	0x0004
        /*0022*/ 	.short	0x0014
        /*0024*/ 	.byte	0x00, 0xf0, 0x11, 0x00


	//----- nvinfo : EIATTR_KPARAM_INFO
	.align		4
.L_32:
        /*0028*/ 	.byte	0x04, 0x17
        /*002a*/ 	.short	(.L_34 - .L_33)
.L_33:
        /*002c*/ 	.word	0x00000000
        /*0030*/ 	.short	0x0003
        /*0032*/ 	.short	0x0010
        /*0034*/ 	.byte	0x00, 0xf0, 0x11, 0x00


	//----- nvinfo : EIATTR_KPARAM_INFO
	.align		4
.L_34:
        /*0038*/ 	.byte	0x04, 0x17
        /*003a*/ 	.short	(.L_36 - .L_35)
.L_35:
        /*003c*/ 	.word	0x00000000
        /*0040*/ 	.short	0x0002
        /*0042*/ 	.short	0x000c
        /*0044*/ 	.byte	0x00, 0xf0, 0x11, 0x00


	//----- nvinfo : EIATTR_KPARAM_INFO
	.align		4
.L_36:
        /*0048*/ 	.byte	0x04, 0x17
        /*004a*/ 	.short	(.L_38 - .L_37)
.L_37:
        /*004c*/ 	.word	0x00000000
        /*0050*/ 	.short	0x0001
        /*0052*/ 	.short	0x0008
        /*0054*/ 	.byte	0x00, 0xf0, 0x11, 0x00


	//----- nvinfo : EIATTR_KPARAM_INFO
	.align		4
.L_38:
        /*0058*/ 	.byte	0x04, 0x17
        /*005a*/ 	.short	(.L_40 - .L_39)
.L_39:
        /*005c*/ 	.word	0x00000000
        /*0060*/ 	.short	0x0000
        /*0062*/ 	.short	0x0000
        /*0064*/ 	.byte	0x00, 0xf5, 0x21, 0x00


	//----- nvinfo : EIATTR_SPARSE_MMA_MASK
	.align		4
.L_40:
        /*0068*/ 	.byte	0x03, 0x50
        /*006a*/ 	.short	0x0000


	//----- nvinfo : EIATTR_MAXREG_COUNT
	.align		4
        /*006c*/ 	.byte	0x03, 0x1b
        /*006e*/ 	.short	0x00ff


	//----- nvinfo : EIATTR_MERCURY_ISA_VERSION
	.align		4
        /*0070*/ 	.byte	0x03, 0x5f
        /*0072*/ 	.short	0x0101


	//----- nvinfo : EIATTR_VRC_CTA_INIT_COUNT
	.align		4
        /*0074*/ 	.byte	0x02, 0x4a
	.zero		1
	.zero		1


	//----- nvinfo : EIATTR_EXIT_INSTR_OFFSETS
	.align		4
        /*0078*/ 	.byte	0x04, 0x1c
        /*007a*/ 	.short	(.L_42 - .L_41)


	//   ....[0]....
.L_41:
        /*007c*/ 	.word	0x000000c0


	//   ....[1]....
        /*0080*/ 	.word	0x00000160


	//   ....[2]....
        /*0084*/ 	.word	0x000001c0


	//----- nvinfo : EIATTR_CBANK_PARAM_SIZE
	.align		4
.L_42:
        /*0088*/ 	.byte	0x03, 0x19
        /*008a*/ 	.short	0x0020


	//----- nvinfo : EIATTR_PARAM_CBANK
	.align		4
        /*008c*/ 	.byte	0x04, 0x0a
        /*008e*/ 	.short	(.L_44 - .L_43)
	.align		4
.L_43:
        /*0090*/ 	.word	index@(.nv.constant0._Z14cutFrequenciesP6float2iiiim)
        /*0094*/ 	.short	0x0380
        /*0096*/ 	.short	0x0020


	//----- nvinfo : EIATTR_SW_WAR
	.align		4
.L_44:
        /*0098*/ 	.byte	0x04, 0x36
        /*009a*/ 	.short	(.L_46 - .L_45)
.L_45:
        /*009c*/ 	.word	0x00000008
.L_46:


//--------------------- .nv.callgraph             --------------------------
	.section	.nv.callgraph,"",@"SHT_CUDA_CALLGRAPH"
	.align	4
	.sectionentsize	8
	.align		4
        /*0000*/ 	.word	0x00000000
	.align		4
        /*0004*/ 	.word	0xffffffff
	.align		4
        /*0008*/ 	.word	0x00000000
	.align		4
        /*000c*/ 	.word	0xfffffffe
	.align		4
        /*0010*/ 	.word	0x00000000
	.align		4
        /*0014*/ 	.word	0xfffffffd
	.align		4
        /*0018*/ 	.word	0x00000000
	.align		4
        /*001c*/ 	.word	0xfffffffc


//--------------------- .nv.constant3             --------------------------
	.section	.nv.constant3,"a",@progbits
	.align	8
.nv.constant3:
	.type		dZero,@object
	.size		dZero,(.L_0 - dZero)
dZero:
	.zero		8
.L_0:


//--------------------- .text._Z8fftShiftP6float2ii --------------------------
	.section	.text._Z8fftShiftP6float2ii,"ax",@progbits
	.align	128
        .global         _Z8fftShiftP6float2ii
        .type           _Z8fftShiftP6float2ii,@function
        .size           _Z8fftShiftP6float2ii,(.L_x_2 - _Z8fftShiftP6float2ii)
        .other          _Z8fftShiftP6float2ii,@"STO_CUDA_ENTRY STV_DEFAULT"
_Z8fftShiftP6float2ii:
.text._Z8fftShiftP6float2ii:
[----:B------:R-:W-:Y:S01]  /*0000*/  LDC R1, c[0x0][0x37c] ;  /* 0x0000df00ff017b82 */ /* 0x000fe20000000800 */
[----:B------:R-:W0:Y:S07]  /*0010*/  S2R R0, SR_CTAID.Y ;  /* 0x0000000000007919 */ /* 0x000e2e0000002600 */
[----:B------:R-:W1:Y:S01]  /*0020*/  LDC.64 R8, c[0x0][0x388] ;  /* 0x0000e200ff087b82 */ /* 0x000e620000000a00 */
[----:B------:R-:W0:Y:S01]  /*0030*/  LDCU UR4, c[0x0][0x364] ;  /* 0x00006c80ff0477ac */ /* 0x000e220008000800 */
[----:B------:R-:W0:Y:S01]  /*0040*/  S2R R3, SR_TID.Y ;  /* 0x0000000000037919 */ /* 0x000e220000002200 */
[----:B------:R-:W2:Y:S01]  /*0050*/  LDCU UR5, c[0x0][0x360] ;  /* 0x00006c00ff0577ac */ /* 0x000ea20008000800 */
[----:B------:R-:W2:Y:S01]  /*0060*/  S2R R4, SR_CTAID.X ;  /* 0x0000000000047919 */ /* 0x000ea20000002500 */
[----:B------:R-:W2:Y:S01]  /*0070*/  S2R R7, SR_TID.X ;  /* 0x0000000000077919 */ /* 0x000ea20000002100 */
[----:B-1----:R-:W-:Y:S01]  /*0080*/  SHF.R.S32.HI R5, RZ, 0x1, R8 ;  /* 0x00000001ff057819 */ /* 0x002fe20000011408 */
[----:B0-----:R-:W-:-:S05]  /*0090*/  IMAD R0, R0, UR4, R3 ;  /* 0x0000000400007c24 */ /* 0x001fca000f8e0203 */
[----:B------:R-:W-:Y:S01]  /*00a0*/  ISETP.GE.AND P0, PT, R0, R5, PT ;  /* 0x000000050000720c */ /* 0x000fe20003f06270 */
[----:B--2---:R-:W-:-:S05]  /*00b0*/  IMAD R4, R4, UR5, R7 ;  /* 0x0000000504047c24 */ /* 0x004fca000f8e0207 */
[----:B------:R-:W-:-:S13]  /*00c0*/  ISETP.GE.OR P0, PT, R4, R9, P0 ;  /* 0x000000090400720c */ /* 0x000fda0000706670 */
[----:B------:R-:W-:Y:S05]  /*00d0*/  @P0 EXIT ;  /* 0x000000000000094d */ /* 0x000fea0003800000 */
[----:B------:R-:W-:Y:S01]  /*00e0*/  SHF.R.S32.HI R7, RZ, 0x1, R9 ;  /* 0x00000001ff077819 */ /* 0x000fe20000011409 */
[----:B------:R-:W0:Y:S01]  /*00f0*/  LDC.64 R2, c[0x0][0x380] ;  /* 0x0000e000ff027b82 */ /* 0x000e220000000a00 */
[----:B------:R-:W-:Y:S01]  /*0100*/  IADD3 R5, PT, PT, R0, R5, RZ ;  /* 0x0000000500057210 */ /* 0x000fe20007ffe0ff */
[----:B------:R-:W1:Y:S01]  /*0110*/  LDCU.64 UR4, c[0x0][0x358] ;  /* 0x00006b00ff0477ac */ /* 0x000e620008000a00 */
[----:B------:R-:W-:-:S03]  /*0120*/  ISETP.GE.AND P0, PT, R4, R7, PT ;  /* 0x000000070400720c */ /* 0x000fc60003f06270 */
[----:B------:R-:W-:-:S10]  /*0130*/  IMAD R6, R5, R9, R4 ;  /* 0x0000000905067224 */ /* 0x000fd400078e0204 */
[----:B------:R-:W-:-:S04]  /*0140*/  @P0 IADD3 R7, PT, PT, -R7, RZ, RZ ;  /* 0x000000ff07070210 */ /* 0x000fc80007ffe1ff */
[----:B------:R-:W-:Y:S01]  /*0150*/  IADD3 R5, PT, PT, R7, R6, RZ ;  /* 0x0000000607057210 */ /* 0x000fe20007ffe0ff */
[----:B------:R-:W-:-:S04]  /*0160*/  IMAD R7, R0, R9, R4 ;  /* 0x0000000900077224 */ /* 0x000fc800078e0204 */
[----:B0-----:R-:W-:-:S04]  /*0170*/  IMAD.WIDE R4, R5, 0x8, R2 ;  /* 0x0000000805047825 */ /* 0x001fc800078e0202 */
[----:B------:R-:W-:Y:S01]  /*0180*/  IMAD.WIDE R2, R7, 0x8, R2 ;  /* 0x0000000807027825 */ /* 0x000fe200078e0202 */
[----:B-1----:R-:W2:Y:S04]  /*0190*/  LDG.E.64 R8, desc[UR4][R4.64] ;  /* 0x0000000404087981 */ /* 0x002ea8000c1e1b00 */
[----:B------:R-:W3:Y:S04]  /*01a0*/  LDG.E.64 R6, desc[UR4][R2.64] ;  /* 0x0000000402067981 */ /* 0x000ee8000c1e1b00 */
[----:B--2---:R-:W-:Y:S04]  /*01b0*/  STG.E.64 desc[UR4][R2.64], R8 ;  /* 0x0000000802007986 */ /* 0x004fe8000c101b04 */
[----:B---3--:R-:W-:Y:S01]  /*01c0*/  STG.E.64 desc[UR4][R4.64], R6 ;  /* 0x0000000604007986 */ /* 0x008fe2000c101b04 */
[----:B------:R-:W-:Y:S05]  /*01d0*/  EXIT ;  /* 0x000000000000794d */ /* 0x000fea0003800000 */
.L_x_0:
[----:B------:R-:W-:-:S00]  /*01e0*/  BRA `(.L_x_0) ;  /* 0xfffffffc00fc7947 */ /* 0x000fc0000383ffff */
[----:B------:R-:W-:-:S00]  /*01f0*/  NOP ;  /* 0x0000000000007918 */ /* 0x000fc00000000000 */
        /* <DEDUP_REMOVED lines=8> */
.L_x_2:


//--------------------- .text._Z14cutFrequenciesP6float2iiiim --------------------------
	.section	.text._Z14cutFrequenciesP6float2iiiim,"ax",@progbits
	.align	128
        .global         _Z14cutFrequenciesP6float2iiiim
        .type           _Z14cutFrequenciesP6float2iiiim,@function
        .size           _Z14cutFrequenciesP6float2iiiim,(.L_x_3 - _Z14cutFrequenciesP6float2iiiim)
        .other          _Z14cutFrequenciesP6float2iiiim,@"STO_CUDA_ENTRY STV_DEFAULT"
_Z14cutFrequenciesP6float2iiiim:
.text._Z14cutFrequenciesP6float2iiiim:
[----:B------:R-:W-:Y:S01]  /*0000*/  LDC R1, c[0x0][0x37c] ;  /* 0x0000df00ff017b82 */ /* 0x000fe20000000800 */
[----:B------:R-:W0:Y:S01]  /*0010*/  S2R R0, SR_CTAID.Y ;  /* 0x0000000000007919 */ /* 0x000e220000002600 */
[----:B------:R-:W0:Y:S01]  /*0020*/  LDCU UR4, c[0x0][0x364] ;  /* 0x00006c80ff0477ac */ /* 0x000e220008000800 */
[----:B------:R-:W0:Y:S01]  /*0030*/  S2R R3, SR_TID.Y ;  /* 0x0000000000037919 */ /* 0x000e220000002200 */
[----:B------:R-:W1:Y:S01]  /*0040*/  LDCU UR5, c[0x0][0x360] ;  /* 0x00006c00ff0577ac */ /* 0x000e620008000800 */
[----:B------:R-:W1:Y:S01]  /*0050*/  S2R R5, SR_CTAID.X ;  /* 0x0000000000057919 */ /* 0x000e620000002500 */
[----:B------:R-:W2:Y:S01]  /*0060*/  LDCU.64 UR6, c[0x0][0x388] ;  /* 0x00007100ff0677ac */ /* 0x000ea20008000a00 */
[----:B------:R-:W1:Y:S01]  /*0070*/  S2R R2, SR_TID.X ;  /* 0x0000000000027919 */ /* 0x000e620000002100 */
[----:B0-----:R-:W-:-:S05]  /*0080*/  IMAD R0, R0, UR4, R3 ;  /* 0x0000000400007c24 */ /* 0x001fca000f8e0203 */
[----:B--2---:R-:W-:Y:S01]  /*0090*/  ISETP.GE.AND P0, PT, R0, UR6, PT ;  /* 0x0000000600007c0c */ /* 0x004fe2000bf06270 */
[----:B-1----:R-:W-:-:S05]  /*00a0*/  IMAD R5, R5, UR5, R2 ;  /* 0x0000000505057c24 */ /* 0x002fca000f8e0202 */
[----:B------:R-:W-:-:S13]  /*00b0*/  ISETP.GE.OR P0, PT, R5, UR7, P0 ;  /* 0x0000000705007c0c */ /* 0x000fda0008706670 */
[----:B------:R-:W-:Y:S05]  /*00c0*/  @P0 EXIT ;  /* 0x000000000000094d */ /* 0x000fea0003800000 */
[----:B------:R-:W-:Y:S01]  /*00d0*/  USHF.R.U32.HI UR5, URZ, 0x1, UR6 ;  /* 0x00000001ff057899 */ /* 0x000fe20008011606 */
[----:B------:R-:W0:Y:S01]  /*00e0*/  LDCU.64 UR8, c[0x0][0x398] ;  /* 0x00007300ff0877ac */ /* 0x000e220008000a00 */
[----:B------:R-:W-:-:S04]  /*00f0*/  USHF.R.S32.HI UR4, URZ, 0x1, UR7 ;  /* 0x00000001ff047899 */ /* 0x000fc80008011407 */
[----:B------:R-:W-:Y:S02]  /*0100*/  IADD3 R2, PT, PT, R0, -UR5, RZ ;  /* 0x8000000500027c10 */ /* 0x000fe4000fffe0ff */
[----:B------:R-:W-:-:S03]  /*0110*/  IADD3 R3, PT, PT, R5, -UR4, RZ ;  /* 0x8000000405037c10 */ /* 0x000fc6000fffe0ff */
[----:B------:R-:W-:-:S04]  /*0120*/  IMAD R2, R2, R2, RZ ;  /* 0x0000000202027224 */ /* 0x000fc800078e02ff */
[----:B------:R-:W-:-:S05]  /*0130*/  IMAD R2, R3, R3, R2 ;  /* 0x0000000303027224 */ /* 0x000fca00078e0202 */
[----:B0-----:R-:W-:-:S04]  /*0140*/  ISETP.GT.U32.AND P0, PT, R2, UR8, PT ;  /* 0x0000000802007c0c */ /* 0x001fc8000bf04070 */
[----:B------:R-:W-:-:S13]  /*0150*/  ISETP.GT.U32.AND.EX P0, PT, RZ, UR9, PT, P0 ;  /* 0x00000009ff007c0c */ /* 0x000fda000bf04100 */
[----:B------:R-:W-:Y:S05]  /*0160*/  @!P0 EXIT ;  /* 0x000000000000894d */ /* 0x000fea0003800000 */
[----:B------:R-:W0:Y:S01]  /*0170*/  LDC.64 R2, c[0x0][0x380] ;  /* 0x0000e000ff027b82 */ /* 0x000e220000000a00 */
[----:B------:R-:W1:Y:S01]  /*0180*/  LDCU.64 UR4, c[0x0][0x358] ;  /* 0x00006b00ff0477ac */ /* 0x000e620008000a00 */
[----:B------:R-:W-:-:S04]  /*0190*/  IMAD R5, R0, UR7, R5 ;  /* 0x0000000700057c24 */ /* 0x000fc8000f8e0205 */
[----:B0-----:R-:W-:-:S05]  /*01a0*/  IMAD.WIDE R2, R5, 0x8, R2 ;  /* 0x0000000805027825 */ /* 0x001fca00078e0202 */
[----:B-1----:R-:W-:Y:S01]  /*01b0*/  STG.E.64 desc[UR4][R2.64], RZ ;  /* 0x000000ff02007986 */ /* 0x002fe2000c101b04 */
[----:B------:R-:W-:Y:S05]  /*01c0*/  EXIT ;  /* 0x000000000000794d */ /* 0x000fea0003800000 */
.L_x_1:
        /* <DEDUP_REMOVED lines=11> */
.L_x_3:


//--------------------- .nv.shared.reserved.0     --------------------------
	.section	.nv.shared.reserved.0,"aw",@nobits
	.weak		__nv_reservedSMEM_offset_0_alias
	.size		__nv_reservedSMEM_offset_0_alias, 0, 64
	.other		__nv_reservedSMEM_offset_0_alias,@"STO_CUDA_RESERVED_SHARED STV_DEFAULT"
__nv_reservedSMEM_offset_0_alias:
	.zero		0
	.zero		64


//--------------------- .nv.constant0._Z8fftShiftP6float2ii --------------------------
	.section	.nv.constant0._Z8fftShiftP6float2ii,"a",@progbits
	.sectionflags	@""
	.align	4
.nv.constant0._Z8fftShiftP6float2ii:
	.zero		912


//--------------------- .nv.constant0._Z14cutFrequenciesP6float2iiiim --------------------------
	.section	.nv.constant0._Z14cutFrequenciesP6float2iiiim,"a",@progbits
	.sectionflags	@""
	.align	4
.nv.constant0._Z14cutFrequenciesP6float2iiiim:
	.zero		928


//--------------------- SYMBOLS --------------------------

	.type		.nv.reservedSmem.offset0,@object
	.size		.nv.reservedSmem.offset0,0x4
